//
// Generated by NVIDIA NVVM Compiler
//
// Compiler Build ID: CL-36424714
// Cuda compilation tools, release 13.0, V13.0.88
// Based on NVVM 20.0.0
//

.version 9.0
.target sm_100
.address_size 64

	// .globl	_Z4testfff

.visible .entry _Z4testfff(
	.param .f32 _Z4testfff_param_0,
	.param .f32 _Z4testfff_param_1,
	.param .f32 _Z4testfff_param_2
)
{


	ret;

}


// ===== COMPILED SASS (sm_100) =====

	.target	sm_100

	.elftype	@"ET_EXEC"


//--------------------- .note.nv.tkinfo           --------------------------
	.section	.note.nv.tkinfo,"",@"SHT_NOTE"
	.sectionflags	@"SHF_NOTE_NV_TKINFO"
	.tkinfo
        /*0018*/ 	.word	0x00000002
        /*0030*/ 	.string	""
        /*0030*/ 	.string	"ptxas"
        /*0030*/ 	.string	"Cuda compilation tools, release 13.0, V13.0.88"
        /*0030*/ 	.string	"Build cuda_13.0.r13.0/compiler.36424714_0"
        /*0030*/ 	.string	"-arch sm_100 -m 64 "



//--------------------- .note.nv.cuinfo           --------------------------
	.section	.note.nv.cuinfo,"",@"SHT_NOTE"
	.sectionflags	@"SHF_NOTE_NV_CUINFO"
        /*0018*/ 	.short	0x0002
        /*001a*/ 	.short	0x0064
        /*001c*/ 	.short	0x0082
	.zero		2


//--------------------- .nv.info                  --------------------------
	.section	.nv.info,"",@"SHT_CUDA_INFO"
	.align	4


	//----- nvinfo : EIATTR_REGCOUNT
	.align		4
        /*0000*/ 	.byte	0x04, 0x2f
        /*0002*/ 	.short	(.L_1 - .L_0)
	.align		4
.L_0:
        /*0004*/ 	.word	index@(_Z4testfff)
        /*0008*/ 	.word	0x00000004


	//----- nvinfo : EIATTR_FRAME_SIZE
	.align		4
.L_1:
        /*000c*/ 	.byte	0x04, 0x11
        /*000e*/ 	.short	(.L_3 - .L_2)
	.align		4
.L_2:
        /*0010*/ 	.word	index@(_Z4testfff)
        /*0014*/ 	.word	0x00000000


	//----- nvinfo : EIATTR_MIN_STACK_SIZE
	.align		4
.L_3:
        /*0018*/ 	.byte	0x04, 0x12
        /*001a*/ 	.short	(.L_5 - .L_4)
	.align		4
.L_4:
        /*001c*/ 	.word	index@(_Z4testfff)
        /*0020*/ 	.word	0x00000000
.L_5:


//--------------------- .nv.compat                --------------------------
	.section	.nv.compat,"",@"SHT_CUDA_COMPAT_INFO"
	.align	4
        /*0000*/ 	.byte	0x02, 0x09, 0x00, 0x00, 0x02, 0x02, 0x01, 0x00, 0x02, 0x05, 0x05, 0x00, 0x03, 0x07, 0x01, 0x01
        /*0010*/ 	.byte	0x02, 0x03, 0x00, 0x00, 0x02, 0x06, 0x01, 0x00, 0x04, 0x0b, 0x08, 0x00, 0x09, 0x00, 0x00, 0x00
        /*0020*/ 	.byte	0x00, 0x00, 0x00, 0x00


//--------------------- .nv.info._Z4testfff       --------------------------
	.section	.nv.info._Z4testfff,"",@"SHT_CUDA_INFO"
	.sectionflags	@""
	.align	4


	//----- nvinfo : EIATTR_CUDA_API_VERSION
	.align		4
        /*0000*/ 	.byte	0x04, 0x37
        /*0002*/ 	.short	(.L_7 - .L_6)
.L_6:
        /*0004*/ 	.word	0x00000082


	//----- nvinfo : EIATTR_KPARAM_INFO
	.align		4
.L_7:
        /*0008*/ 	.byte	0x04, 0x17
        /*000a*/ 	.short	(.L_9 - .L_8)
.L_8:
        /*000c*/ 	.word	0x00000000
        /*0010*/ 	.short	0x0002
        /*0012*/ 	.short	0x0008
        /*0014*/ 	.byte	0x00, 0xf0, 0x11, 0x00


	//----- nvinfo : EIATTR_KPARAM_INFO
	.align		4
.L_9:
        /*0018*/ 	.byte	0x04, 0x17
        /*001a*/ 	.short	(.L_11 - .L_10)
.L_10:
        /*001c*/ 	.word	0x00000000
        /*0020*/ 	.short	0x0001
        /*0022*/ 	.short	0x0004
        /*0024*/ 	.byte	0x00, 0xf0, 0x11, 0x00


	//----- nvinfo : EIATTR_KPARAM_INFO
	.align		4
.L_11:
        /*0028*/ 	.byte	0x04, 0x17
        /*002a*/ 	.short	(.L_13 - .L_12)
.L_12:
        /*002c*/ 	.word	0x00000000
        /*0030*/ 	.short	0x0000
        /*0032*/ 	.short	0x0000
        /*0034*/ 	.byte	0x00, 0xf0, 0x11, 0x00


	//----- nvinfo : EIATTR_SPARSE_MMA_MASK
	.align		4
.L_13:
        /*0038*/ 	.byte	0x03, 0x50
        /*003a*/ 	.short	0x0000


	//----- nvinfo : EIATTR_MAXREG_COUNT
	.align		4
        /*003c*/ 	.byte	0x03, 0x1b
        /*003e*/ 	.short	0x00ff


	//----- nvinfo : EIATTR_MERCURY_ISA_VERSION
	.align		4
        /*0040*/ 	.byte	0x03, 0x5f
        /*0042*/ 	.short	0x0101


	//----- nvinfo : EIATTR_VRC_CTA_INIT_COUNT
	.align		4
        /*0044*/ 	.byte	0x02, 0x4a
	.zero		1
	.zero		1


	//----- nvinfo : EIATTR_EXIT_INSTR_OFFSETS
	.align		4
        /*0048*/ 	.byte	0x04, 0x1c
        /*004a*/ 	.short	(.L_15 - .L_14)


	//   ....[0]....
.L_14:
        /*004c*/ 	.word	0x00000010


	//----- nvinfo : EIATTR_CBANK_PARAM_SIZE
	.align		4
.L_15:
        /*0050*/ 	.byte	0x03, 0x19
        /*0052*/ 	.short	0x000c


	//----- nvinfo : EIATTR_PARAM_CBANK
	.align		4
        /*0054*/ 	.byte	0x04, 0x0a
        /*0056*/ 	.short	(.L_17 - .L_16)
	.align		4
.L_16:
        /*0058*/ 	.word	index@(.nv.constant0._Z4testfff)
        /*005c*/ 	.short	0x0380
        /*005e*/ 	.short	0x000c


	//----- nvinfo : EIATTR_SW_WAR
	.align		4
.L_17:
        /*0060*/ 	.byte	0x04, 0x36
        /*0062*/ 	.short	(.L_19 - .L_18)
.L_18:
        /*0064*/ 	.word	0x00000008
.L_19:


//--------------------- .nv.callgraph             --------------------------
	.section	.nv.callgraph,"",@"SHT_CUDA_CALLGRAPH"
	.align	4
	.sectionentsize	8
	.align		4
        /*0000*/ 	.word	0x00000000
	.align		4
        /*0004*/ 	.word	0xffffffff
	.align		4
        /*0008*/ 	.word	0x00000000
	.align		4
        /*000c*/ 	.word	0xfffffffe
	.align		4
        /*0010*/ 	.word	0x00000000
	.align		4
        /*0014*/ 	.word	0xfffffffd
	.align		4
        /*0018*/ 	.word	0x00000000
	.align		4
        /*001c*/ 	.word	0xfffffffc


//--------------------- .text._Z4testfff          --------------------------
	.section	.text._Z4testfff,"ax",@progbits
	.align	128
        .global         _Z4testfff
        .type           _Z4testfff,@function
        .size           _Z4testfff,(.L_x_1 - _Z4testfff)
        .other          _Z4testfff,@"STO_CUDA_ENTRY STV_DEFAULT"
_Z4testfff:
.text._Z4testfff:
[----:B------:R-:W-:Y:S01]  /*0000*/  LDC R1, c[0x0][0x37c] ;  /* 0x0000df00ff017b82 */ /* 0x000fe20000000800 */
[----:B------:R-:W-:Y:S05]  /*0010*/  EXIT ;  /* 0x000000000000794d */ /* 0x000fea0003800000 */
.L_x_0:
[----:B------:R-:W-:-:S00]  /*0020*/  BRA `(.L_x_0) ;  /* 0xfffffffc00fc7947 */ /* 0x000fc0000383ffff */
[----:B------:R-:W-:-:S00]  /*0030*/  NOP ;  /* 0x0000000000007918 */ /* 0x000fc00000000000 */
        /* <DEDUP_REMOVED lines=12> */
.L_x_1:


//--------------------- .nv.shared.reserved.0     --------------------------
	.section	.nv.shared.reserved.0,"aw",@nobits
	.weak		__nv_reservedSMEM_offset_0_alias
	.size		__nv_reservedSMEM_offset_0_alias, 0, 64
	.other		__nv_reservedSMEM_offset_0_alias,@"STO_CUDA_RESERVED_SHARED STV_DEFAULT"
__nv_reservedSMEM_offset_0_alias:
	.zero		0
	.zero		64


//--------------------- .nv.constant0._Z4testfff  --------------------------
	.section	.nv.constant0._Z4testfff,"a",@progbits
	.sectionflags	@""
	.align	4
.nv.constant0._Z4testfff:
	.zero		908


//--------------------- SYMBOLS --------------------------

	.type		.nv.reservedSmem.offset0,@object
	.size		.nv.reservedSmem.offset0,0x4
